	.headerflags	@"EF_CUDA_TEXMODE_UNIFIED EF_CUDA_64BIT_ADDRESS EF_CUDA_ACCELERATORS EF_CUDA_SM90 EF_CUDA_VIRTUAL_SM(EF_CUDA_SM90)"
	.elftype	@"ET_EXEC"


//--------------------- .nv.info                  --------------------------
	.section	.nv.info,"",@"SHT_CUDA_INFO"
	.align	4


	//----- nvinfo : EIATTR_REGCOUNT
	.align		4
        /*0000*/ 	.byte	0x04, 0x2f
        /*0002*/ 	.short	(.L_1 - .L_0)
	.align		4
.L_0:
        /*0004*/ 	.word	index@(triton_poi_fused_add_clamp_31)
        /*0008*/ 	.word	0x00000008


	//----- nvinfo : EIATTR_MIN_STACK_SIZE
	.align		4
.L_1:
        /*000c*/ 	.byte	0x04, 0x12
        /*000e*/ 	.short	(.L_3 - .L_2)
	.align		4
.L_2:
        /*0010*/ 	.word	index@(triton_poi_fused_add_clamp_31)
        /*0014*/ 	.word	0x00000000


	//----- nvinfo : EIATTR_FRAME_SIZE
	.align		4
.L_3:
        /*0018*/ 	.byte	0x04, 0x11
        /*001a*/ 	.short	(.L_5 - .L_4)
	.align		4
.L_4:
        /*001c*/ 	.word	index@(triton_poi_fused_add_clamp_31)
        /*0020*/ 	.word	0x00000000


	//----- nvinfo : EIATTR_MIN_STACK_SIZE
	.align		4
.L_5:
        /*0024*/ 	.byte	0x04, 0x12
        /*0026*/ 	.short	(.L_7 - .L_6)
	.align		4
.L_6:
        /*0028*/ 	.word	index@(triton_poi_fused_add_clamp_31)
        /*002c*/ 	.word	0x00000000
.L_7:


//--------------------- .nv.info.triton_poi_fused_add_clamp_31 --------------------------
	.section	.nv.info.triton_poi_fused_add_clamp_31,"",@"SHT_CUDA_INFO"
	.sectionflags	@""
	.align	4


	//----- nvinfo : EIATTR_CUDA_API_VERSION
	.align		4
        /*0000*/ 	.byte	0x04, 0x37
        /*0002*/ 	.short	(.L_9 - .L_8)
.L_8:
        /*0004*/ 	.word	0x0000007c


	//----- nvinfo : EIATTR_KPARAM_INFO
	.align		4
.L_9:
        /*0008*/ 	.byte	0x04, 0x17
        /*000a*/ 	.short	(.L_11 - .L_10)
.L_10:
        /*000c*/ 	.word	0x00000000
        /*0010*/ 	.short	0x0001
        /*0012*/ 	.short	0x0008
        /*0014*/ 	.byte	0x00, 0xf0, 0x11, 0x00


	//----- nvinfo : EIATTR_KPARAM_INFO
	.align		4
.L_11:
        /*0018*/ 	.byte	0x04, 0x17
        /*001a*/ 	.short	(.L_13 - .L_12)
.L_12:
        /*001c*/ 	.word	0x00000000
        /*0020*/ 	.short	0x0000
        /*0022*/ 	.short	0x0000
        /*0024*/ 	.byte	0x00, 0xf4, 0x21, 0x00


	//----- nvinfo : EIATTR_SPARSE_MMA_MASK
	.align		4
.L_13:
        /*0028*/ 	.byte	0x03, 0x50
        /*002a*/ 	.short	0x0000


	//----- nvinfo : EIATTR_MAXREG_COUNT
	.align		4
        /*002c*/ 	.byte	0x03, 0x1b
        /*002e*/ 	.short	0x00ff


	//----- nvinfo : EIATTR_EXIT_INSTR_OFFSETS
	.align		4
        /*0030*/ 	.byte	0x04, 0x1c
        /*0032*/ 	.short	(.L_15 - .L_14)


	//   ....[0]....
.L_14:
        /*0034*/ 	.word	0x00000110


	//   ....[1]....
        /*0038*/ 	.word	0x00000140


	//----- nvinfo : EIATTR_REQNTID
	.align		4
.L_15:
        /*003c*/ 	.byte	0x04, 0x10
        /*003e*/ 	.short	(.L_17 - .L_16)
.L_16:
        /*0040*/ 	.word	0x00000020
        /*0044*/ 	.word	0x00000001
        /*0048*/ 	.word	0x00000001


	//----- nvinfo : EIATTR_CBANK_PARAM_SIZE
	.align		4
.L_17:
        /*004c*/ 	.byte	0x03, 0x19
        /*004e*/ 	.short	0x000c


	//----- nvinfo : EIATTR_PARAM_CBANK
	.align		4
        /*0050*/ 	.byte	0x04, 0x0a
        /*0052*/ 	.short	(.L_19 - .L_18)
	.align		4
.L_18:
        /*0054*/ 	.word	index@(.nv.constant0.triton_poi_fused_add_clamp_31)
        /*0058*/ 	.short	0x0210
        /*005a*/ 	.short	0x000c


	//----- nvinfo : EIATTR_SW_WAR
	.align		4
.L_19:
        /*005c*/ 	.byte	0x04, 0x36
        /*005e*/ 	.short	(.L_21 - .L_20)
.L_20:
        /*0060*/ 	.word	0x00000008
.L_21:


//--------------------- .nv.callgraph             --------------------------
	.section	.nv.callgraph,"",@"SHT_CUDA_CALLGRAPH"
	.align	4
	.sectionentsize	8
	.align		4
        /*0000*/ 	.word	0x00000000
	.align		4
        /*0004*/ 	.word	0xffffffff
	.align		4
        /*0008*/ 	.word	0x00000000
	.align		4
        /*000c*/ 	.word	0xfffffffe
	.align		4
        /*0010*/ 	.word	0x00000000
	.align		4
        /*0014*/ 	.word	0xfffffffd
	.align		4
        /*0018*/ 	.word	0x00000000
	.align		4
        /*001c*/ 	.word	0xfffffffc


//--------------------- .text.triton_poi_fused_add_clamp_31 --------------------------
	.section	.text.triton_poi_fused_add_clamp_31,"ax",@progbits
	.align	128
        .global         triton_poi_fused_add_clamp_31
        .type           triton_poi_fused_add_clamp_31,@function
        .size           triton_poi_fused_add_clamp_31,(.L_x_1 - triton_poi_fused_add_clamp_31)
        .other          triton_poi_fused_add_clamp_31,@"STO_CUDA_ENTRY STV_DEFAULT"
triton_poi_fused_add_clamp_31:
.text.triton_poi_fused_add_clamp_31:
[----:B------:R-:W0:Y:S02]  /*0000*/  LDC R1, c[0x0][0x28] ;  /* 0x00000a00ff017b82 */ /* 0x000e240000000800 */
[----:B------:R-:W1:Y:S01]  /*0010*/  S2R R0, SR_TID.X ;  /* 0x0000000000007919 */ /* 0x000e620000002100 */
[----:B------:R-:W-:Y:S01]  /*0020*/  IMAD.MOV.U32 R5, RZ, RZ, 0x3f000000 ;  /* 0x3f000000ff057424 */ /* 0x000fe200078e00ff */
[----:B------:R-:W2:Y:S01]  /*0030*/  S2R R3, SR_CTAID.X ;  /* 0x0000000000037919 */ /* 0x000ea20000002500 */
[----:B-1----:R-:W-:-:S05]  /*0040*/  LOP3.LUT R0, R0, 0x1f, RZ, 0xc0, !PT ;  /* 0x0000001f00007812 */ /* 0x002fca00078ec0ff */
[----:B--2---:R-:W-:-:S05]  /*0050*/  IMAD R3, R3, 0x20, R0 ;  /* 0x0000002003037824 */ /* 0x004fca00078e0200 */
[----:B------:R-:W-:Y:S02]  /*0060*/  I2FP.F32.S32 R0, R3 ;  /* 0x0000000300007245 */ /* 0x000fe40000201400 */
[----:B------:R-:W-:-:S03]  /*0070*/  ISETP.GE.AND P0, PT, R3, 0x20, PT ;  /* 0x000000200300780c */ /* 0x000fc60003f06270 */
[----:B------:R-:W-:-:S04]  /*0080*/  FADD R0, R0, 0.5 ;  /* 0x3f00000000007421 */ /* 0x000fc80000000000 */
[----:B------:R-:W-:Y:S02]  /*0090*/  FFMA R0, R0, R5, -0.5 ;  /* 0xbf00000000007423 */ /* 0x000fe40000000005 */
[----:B------:R-:W1:Y:S03]  /*00a0*/  LDC.64 R4, c[0x0][0x210] ;  /* 0x00008400ff047b82 */ /* 0x000e660000000a00 */
[----:B------:R-:W-:-:S06]  /*00b0*/  FMNMX R0, RZ, R0, !PT ;  /* 0x00000000ff007209 */ /* 0x000fcc0007800000 */
[----:B------:R-:W2:Y:S02]  /*00c0*/  F2I.TRUNC.NTZ R0, R0 ;  /* 0x0000000000007305 */ /* 0x000ea4000020f100 */
[----:B--2---:R-:W-:Y:S01]  /*00d0*/  VIMNMX R2, R0, 0xe, PT ;  /* 0x0000000e00027848 */ /* 0x004fe20003fe0100 */
[----:B-1----:R-:W-:-:S04]  /*00e0*/  IMAD.WIDE R4, R3, 0x8, R4 ;  /* 0x0000000803047825 */ /* 0x002fc800078e0204 */
[----:B------:R-:W-:-:S05]  /*00f0*/  VIADD R2, R2, 0x1 ;  /* 0x0000000102027836 */ /* 0x000fca0000000000 */
[----:B------:R-:W-:Y:S01]  /*0100*/  SHF.R.S32.HI R3, RZ, 0x1f, R2 ;  /* 0x0000001fff037819 */ /* 0x000fe20000011402 */
[----:B------:R-:W-:Y:S06]  /*0110*/  @P0 EXIT ;  /* 0x000000000000094d */ /* 0x000fec0003800000 */
[----:B------:R-:W-:Y:S02]  /*0120*/  ULDC.64 UR4, c[0x0][0x208] ;  /* 0x0000820000047ab9 */ /* 0x000fe40000000a00 */
[----:B------:R-:W-:Y:S01]  /*0130*/  STG.E.64 desc[UR4][R4.64], R2 ;  /* 0x0000000204007986 */ /* 0x000fe2000c101b04 */
[----:B------:R-:W-:Y:S05]  /*0140*/  EXIT ;  /* 0x000000000000794d */ /* 0x000fea0003800000 */
.L_x_0:
[----:B------:R-:W-:-:S00]  /*0150*/  BRA `(.L_x_0) ;  /* 0xfffffffc00fc7947 */ /* 0x000fc0000383ffff */
[----:B------:R-:W-:-:S00]  /*0160*/  NOP ;  /* 0x0000000000007918 */ /* 0x000fc00000000000 */
        /* <DEDUP_REMOVED lines=9> */
.L_x_1:


//--------------------- .nv.constant0.triton_poi_fused_add_clamp_31 --------------------------
	.section	.nv.constant0.triton_poi_fused_add_clamp_31,"a",@progbits
	.sectionflags	@""
	.align	4
.nv.constant0.triton_poi_fused_add_clamp_31:
	.zero		540
